	.headerflags	@"EF_CUDA_TEXMODE_UNIFIED EF_CUDA_64BIT_ADDRESS EF_CUDA_ACCELERATORS EF_CUDA_SM90 EF_CUDA_VIRTUAL_SM(EF_CUDA_SM90)"
	.elftype	@"ET_EXEC"


//--------------------- .nv.info                  --------------------------
	.section	.nv.info,"",@"SHT_CUDA_INFO"
	.align	4


	//----- nvinfo : EIATTR_REGCOUNT
	.align		4
        /*0000*/ 	.byte	0x04, 0x2f
        /*0002*/ 	.short	(.L_3 - .L_2)
	.align		4
.L_2:
        /*0004*/ 	.word	index@(triton_poi_fused__native_batch_norm_legit_no_training_add_convolution_relu_1)
        /*0008*/ 	.word	0x00000020


	//----- nvinfo : EIATTR_MIN_STACK_SIZE
	.align		4
.L_3:
        /*000c*/ 	.byte	0x04, 0x12
        /*000e*/ 	.short	(.L_5 - .L_4)
	.align		4
.L_4:
        /*0010*/ 	.word	index@(triton_poi_fused__native_batch_norm_legit_no_training_add_convolution_relu_1)
        /*0014*/ 	.word	0x00000000


	//----- nvinfo : EIATTR_FRAME_SIZE
	.align		4
.L_5:
        /*0018*/ 	.byte	0x04, 0x11
        /*001a*/ 	.short	(.L_7 - .L_6)
	.align		4
.L_6:
        /*001c*/ 	.word	index@(triton_poi_fused__native_batch_norm_legit_no_training_add_convolution_relu_1)
        /*0020*/ 	.word	0x00000000


	//----- nvinfo : EIATTR_MIN_STACK_SIZE
	.align		4
.L_7:
        /*0024*/ 	.byte	0x04, 0x12
        /*0026*/ 	.short	(.L_9 - .L_8)
	.align		4
.L_8:
        /*0028*/ 	.word	index@(triton_poi_fused__native_batch_norm_legit_no_training_add_convolution_relu_1)
        /*002c*/ 	.word	0x00000000
.L_9:


//--------------------- .nv.info.triton_poi_fused__native_batch_norm_legit_no_training_add_convolution_relu_1 --------------------------
	.section	.nv.info.triton_poi_fused__native_batch_norm_legit_no_training_add_convolution_relu_1,"",@"SHT_CUDA_INFO"
	.sectionflags	@""
	.align	4


	//----- nvinfo : EIATTR_CUDA_API_VERSION
	.align		4
        /*0000*/ 	.byte	0x04, 0x37
        /*0002*/ 	.short	(.L_11 - .L_10)
.L_10:
        /*0004*/ 	.word	0x0000007c


	//----- nvinfo : EIATTR_KPARAM_INFO
	.align		4
.L_11:
        /*0008*/ 	.byte	0x04, 0x17
        /*000a*/ 	.short	(.L_13 - .L_12)
.L_12:
        /*000c*/ 	.word	0x00000000
        /*0010*/ 	.short	0x000d
        /*0012*/ 	.short	0x0068
        /*0014*/ 	.byte	0x00, 0xf0, 0x11, 0x00


	//----- nvinfo : EIATTR_KPARAM_INFO
	.align		4
.L_13:
        /*0018*/ 	.byte	0x04, 0x17
        /*001a*/ 	.short	(.L_15 - .L_14)
.L_14:
        /*001c*/ 	.word	0x00000000
        /*0020*/ 	.short	0x000c
        /*0022*/ 	.short	0x0060
        /*0024*/ 	.byte	0x00, 0xf4, 0x21, 0x00


	//----- nvinfo : EIATTR_KPARAM_INFO
	.align		4
.L_15:
        /*0028*/ 	.byte	0x04, 0x17
        /*002a*/ 	.short	(.L_17 - .L_16)
.L_16:
        /*002c*/ 	.word	0x00000000
        /*0030*/ 	.short	0x000b
        /*0032*/ 	.short	0x0058
        /*0034*/ 	.byte	0x00, 0xf4, 0x21, 0x00


	//----- nvinfo : EIATTR_KPARAM_INFO
	.align		4
.L_17:
        /*0038*/ 	.byte	0x04, 0x17
        /*003a*/ 	.short	(.L_19 - .L_18)
.L_18:
        /*003c*/ 	.word	0x00000000
        /*0040*/ 	.short	0x000a
        /*0042*/ 	.short	0x0050
        /*0044*/ 	.byte	0x00, 0xf4, 0x21, 0x00


	//----- nvinfo : EIATTR_KPARAM_INFO
	.align		4
.L_19:
        /*0048*/ 	.byte	0x04, 0x17
        /*004a*/ 	.short	(.L_21 - .L_20)
.L_20:
        /*004c*/ 	.word	0x00000000
        /*0050*/ 	.short	0x0009
        /*0052*/ 	.short	0x0048
        /*0054*/ 	.byte	0x00, 0xf4, 0x21, 0x00


	//----- nvinfo : EIATTR_KPARAM_INFO
	.align		4
.L_21:
        /*0058*/ 	.byte	0x04, 0x17
        /*005a*/ 	.short	(.L_23 - .L_22)
.L_22:
        /*005c*/ 	.word	0x00000000
        /*0060*/ 	.short	0x0008
        /*0062*/ 	.short	0x0040
        /*0064*/ 	.byte	0x00, 0xf4, 0x21, 0x00


	//----- nvinfo : EIATTR_KPARAM_INFO
	.align		4
.L_23:
        /*0068*/ 	.byte	0x04, 0x17
        /*006a*/ 	.short	(.L_25 - .L_24)
.L_24:
        /*006c*/ 	.word	0x00000000
        /*0070*/ 	.short	0x0007
        /*0072*/ 	.short	0x0038
        /*0074*/ 	.byte	0x00, 0xf4, 0x21, 0x00


	//----- nvinfo : EIATTR_KPARAM_INFO
	.align		4
.L_25:
        /*0078*/ 	.byte	0x04, 0x17
        /*007a*/ 	.short	(.L_27 - .L_26)
.L_26:
        /*007c*/ 	.word	0x00000000
        /*0080*/ 	.short	0x0006
        /*0082*/ 	.short	0x0030
        /*0084*/ 	.byte	0x00, 0xf4, 0x21, 0x00


	//----- nvinfo : EIATTR_KPARAM_INFO
	.align		4
.L_27:
        /*0088*/ 	.byte	0x04, 0x17
        /*008a*/ 	.short	(.L_29 - .L_28)
.L_28:
        /*008c*/ 	.word	0x00000000
        /*0090*/ 	.short	0x0005
        /*0092*/ 	.short	0x0028
        /*0094*/ 	.byte	0x00, 0xf4, 0x21, 0x00


	//----- nvinfo : EIATTR_KPARAM_INFO
	.align		4
.L_29:
        /*0098*/ 	.byte	0x04, 0x17
        /*009a*/ 	.short	(.L_31 - .L_30)
.L_30:
        /*009c*/ 	.word	0x00000000
        /*00a0*/ 	.short	0x0004
        /*00a2*/ 	.short	0x0020
        /*00a4*/ 	.byte	0x00, 0xf4, 0x21, 0x00


	//----- nvinfo : EIATTR_KPARAM_INFO
	.align		4
.L_31:
        /*00a8*/ 	.byte	0x04, 0x17
        /*00aa*/ 	.short	(.L_33 - .L_32)
.L_32:
        /*00ac*/ 	.word	0x00000000
        /*00b0*/ 	.short	0x0003
        /*00b2*/ 	.short	0x0018
        /*00b4*/ 	.byte	0x00, 0xf4, 0x21, 0x00


	//----- nvinfo : EIATTR_KPARAM_INFO
	.align		4
.L_33:
        /*00b8*/ 	.byte	0x04, 0x17
        /*00ba*/ 	.short	(.L_35 - .L_34)
.L_34:
        /*00bc*/ 	.word	0x00000000
        /*00c0*/ 	.short	0x0002
        /*00c2*/ 	.short	0x0010
        /*00c4*/ 	.byte	0x00, 0xf4, 0x21, 0x00


	//----- nvinfo : EIATTR_KPARAM_INFO
	.align		4
.L_35:
        /*00c8*/ 	.byte	0x04, 0x17
        /*00ca*/ 	.short	(.L_37 - .L_36)
.L_36:
        /*00cc*/ 	.word	0x00000000
        /*00d0*/ 	.short	0x0001
        /*00d2*/ 	.short	0x0008
        /*00d4*/ 	.byte	0x00, 0xf4, 0x21, 0x00


	//----- nvinfo : EIATTR_KPARAM_INFO
	.align		4
.L_37:
        /*00d8*/ 	.byte	0x04, 0x17
        /*00da*/ 	.short	(.L_39 - .L_38)
.L_38:
        /*00dc*/ 	.word	0x00000000
        /*00e0*/ 	.short	0x0000
        /*00e2*/ 	.short	0x0000
        /*00e4*/ 	.byte	0x00, 0xf4, 0x21, 0x00


	//----- nvinfo : EIATTR_SPARSE_MMA_MASK
	.align		4
.L_39:
        /*00e8*/ 	.byte	0x03, 0x50
        /*00ea*/ 	.short	0x0000


	//----- nvinfo : EIATTR_MAXREG_COUNT
	.align		4
        /*00ec*/ 	.byte	0x03, 0x1b
        /*00ee*/ 	.short	0x00ff


	//----- nvinfo : EIATTR_EXIT_INSTR_OFFSETS
	.align		4
        /*00f0*/ 	.byte	0x04, 0x1c
        /*00f2*/ 	.short	(.L_41 - .L_40)


	//   ....[0]....
.L_40:
        /*00f4*/ 	.word	0x000008f0


	//   ....[1]....
        /*00f8*/ 	.word	0x00000910


	//----- nvinfo : EIATTR_REQNTID
	.align		4
.L_41:
        /*00fc*/ 	.byte	0x04, 0x10
        /*00fe*/ 	.short	(.L_43 - .L_42)
.L_42:
        /*0100*/ 	.word	0x00000080
        /*0104*/ 	.word	0x00000001
        /*0108*/ 	.word	0x00000001


	//----- nvinfo : EIATTR_CBANK_PARAM_SIZE
	.align		4
.L_43:
        /*010c*/ 	.byte	0x03, 0x19
        /*010e*/ 	.short	0x006c


	//----- nvinfo : EIATTR_PARAM_CBANK
	.align		4
        /*0110*/ 	.byte	0x04, 0x0a
        /*0112*/ 	.short	(.L_45 - .L_44)
	.align		4
.L_44:
        /*0114*/ 	.word	index@(.nv.constant0.triton_poi_fused__native_batch_norm_legit_no_training_add_convolution_relu_1)
        /*0118*/ 	.short	0x0210
        /*011a*/ 	.short	0x006c


	//----- nvinfo : EIATTR_SW_WAR
	.align		4
.L_45:
        /*011c*/ 	.byte	0x04, 0x36
        /*011e*/ 	.short	(.L_47 - .L_46)
.L_46:
        /*0120*/ 	.word	0x00000008
.L_47:


//--------------------- .nv.callgraph             --------------------------
	.section	.nv.callgraph,"",@"SHT_CUDA_CALLGRAPH"
	.align	4
	.sectionentsize	8
	.align		4
        /*0000*/ 	.word	0x00000000
	.align		4
        /*0004*/ 	.word	0xffffffff
	.align		4
        /*0008*/ 	.word	0x00000000
	.align		4
        /*000c*/ 	.word	0xfffffffe
	.align		4
        /*0010*/ 	.word	0x00000000
	.align		4
        /*0014*/ 	.word	0xfffffffd
	.align		4
        /*0018*/ 	.word	0x00000000
	.align		4
        /*001c*/ 	.word	0xfffffffc


//--------------------- .nv.constant4             --------------------------
	.section	.nv.constant4,"a",@progbits
	.align	8
	.align		8
.nv.constant4:
        /*0000*/ 	.dword	_$_str
	.align		8
        /*0008*/ 	.dword	_$_str_$_2


//--------------------- .text.triton_poi_fused__native_batch_norm_legit_no_training_add_convolution_relu_1 --------------------------
	.section	.text.triton_poi_fused__native_batch_norm_legit_no_training_add_convolution_relu_1,"ax",@progbits
	.align	128
        .global         triton_poi_fused__native_batch_norm_legit_no_training_add_convolution_relu_1
        .type           triton_poi_fused__native_batch_norm_legit_no_training_add_convolution_relu_1,@function
        .size           triton_poi_fused__native_batch_norm_legit_no_training_add_convolution_relu_1,(.L_x_1 - triton_poi_fused__native_batch_norm_legit_no_training_add_convolution_relu_1)
        .other          triton_poi_fused__native_batch_norm_legit_no_training_add_convolution_relu_1,@"STO_CUDA_ENTRY STV_DEFAULT"
triton_poi_fused__native_batch_norm_legit_no_training_add_convolution_relu_1:
.text.triton_poi_fused__native_batch_norm_legit_no_training_add_convolution_relu_1:
[----:B------:R-:W0:Y:S01]  /*0000*/  LDC R1, c[0x0][0x28] ;  /* 0x00000a00ff017b82 */ /* 0x000e220000000800 */
[----:B------:R-:W1:Y:S07]  /*0010*/  S2R R0, SR_TID.X ;  /* 0x0000000000007919 */ /* 0x000e6e0000002100 */
[----:B------:R-:W2:Y:S01]  /*0020*/  LDC.64 R16, c[0x0][0x260] ;  /* 0x00009800ff107b82 */ /* 0x000ea20000000a00 */
[----:B------:R-:W-:Y:S01]  /*0030*/  HFMA2.MMA R20, -RZ, RZ, 0, 0 ;  /* 0x00000000ff147435 */ /* 0x000fe200000001ff */
[----:B------:R-:W3:Y:S01]  /*0040*/  S2R R3, SR_CTAID.X ;  /* 0x0000000000037919 */ /* 0x000ee20000002500 */
[----:B------:R-:W-:Y:S01]  /*0050*/  CS2R R8, SRZ ;  /* 0x0000000000087805 */ /* 0x000fe2000001ff00 */
[----:B------:R-:W-:-:S04]  /*0060*/  ULDC.64 UR4, c[0x0][0x208] ;  /* 0x0000820000047ab9 */ /* 0x000fc80000000a00 */
[----:B------:R-:W4:Y:S08]  /*0070*/  LDC.64 R28, c[0x0][0x248] ;  /* 0x00009200ff1c7b82 */ /* 0x000f300000000a00 */
[----:B------:R-:W5:Y:S08]  /*0080*/  LDC.64 R6, c[0x0][0x230] ;  /* 0x00008c00ff067b82 */ /* 0x000f700000000a00 */
[----:B------:R-:W4:Y:S01]  /*0090*/  LDC.64 R14, c[0x0][0x228] ;  /* 0x00008a00ff0e7b82 */ /* 0x000f220000000a00 */
[----:B-1----:R-:W-:-:S07]  /*00a0*/  SHF.L.U32 R0, R0, 0x1, RZ ;  /* 0x0000000100007819 */ /* 0x002fce00000006ff */
[----:B------:R-:W1:Y:S01]  /*00b0*/  LDC.64 R10, c[0x0][0x250] ;  /* 0x00009400ff0a7b82 */ /* 0x000e620000000a00 */
[----:B---3--:R-:W-:Y:S02]  /*00c0*/  SHF.R.S32.HI R5, RZ, 0x17, R3 ;  /* 0x00000017ff057819 */ /* 0x008fe40000011403 */
[----:B------:R-:W-:Y:S02]  /*00d0*/  LOP3.LUT R0, R0, 0xfe, RZ, 0xc0, !PT ;  /* 0x000000fe00007812 */ /* 0x000fe400078ec0ff */
[----:B------:R-:W-:Y:S02]  /*00e0*/  SGXT R5, R5, 0x1 ;  /* 0x000000010505781a */ /* 0x000fe40000000200 */
[----:B------:R-:W-:Y:S02]  /*00f0*/  CS2R R26, SRZ ;  /* 0x00000000001a7805 */ /* 0x000fe4000001ff00 */
[----:B------:R-:W-:Y:S01]  /*0100*/  LEA R0, R3, R0, 0x8 ;  /* 0x0000000003007211 */ /* 0x000fe200078e40ff */
[----:B------:R-:W3:Y:S03]  /*0110*/  LDC.64 R18, c[0x0][0x238] ;  /* 0x00008e00ff127b82 */ /* 0x000ee60000000a00 */
[----:B------:R-:W-:-:S02]  /*0120*/  LEA.HI R5, R5, R0, RZ, 0x4 ;  /* 0x0000000005057211 */ /* 0x000fc400078f20ff */
[----:B------:R-:W-:Y:S02]  /*0130*/  ISETP.GE.AND P0, PT, R0, 0x100, PT ;  /* 0x000001000000780c */ /* 0x000fe40003f06270 */
[----:B------:R-:W-:Y:S01]  /*0140*/  SHF.R.S32.HI R5, RZ, 0x4, R5 ;  /* 0x00000004ff057819 */ /* 0x000fe20000011405 */
[----:B------:R-:W1:Y:S03]  /*0150*/  LDC.64 R2, c[0x0][0x240] ;  /* 0x00009000ff027b82 */ /* 0x000e660000000a00 */
[----:B------:R-:W-:-:S04]  /*0160*/  LEA.HI R4, R5, R5, RZ, 0x2 ;  /* 0x0000000505047211 */ /* 0x000fc800078f10ff */
[----:B------:R-:W-:Y:S02]  /*0170*/  LOP3.LUT R4, R4, 0xfffffffc, RZ, 0xc0, !PT ;  /* 0xfffffffc04047812 */ /* 0x000fe400078ec0ff */
[----:B------:R-:W-:Y:S02]  /*0180*/  CS2R R24, SRZ ;  /* 0x0000000000187805 */ /* 0x000fe4000001ff00 */
[----:B------:R-:W-:Y:S01]  /*0190*/  MOV R12, RZ ;  /* 0x000000ff000c7202 */ /* 0x000fe20000000f00 */
[----:B------:R-:W3:Y:S01]  /*01a0*/  LDC.64 R22, c[0x0][0x258] ;  /* 0x00009600ff167b82 */ /* 0x000ee20000000a00 */
[----:B------:R-:W-:-:S05]  /*01b0*/  IADD3 R13, R5, -R4, RZ ;  /* 0x80000004050d7210 */ /* 0x000fca0007ffe0ff */
[----:B--2---:R-:W-:-:S05]  /*01c0*/  IMAD.WIDE R16, R13, 0x4, R16 ;  /* 0x000000040d107825 */ /* 0x004fca00078e0210 */
[----:B------:R-:W2:Y:S01]  /*01d0*/  @!P0 LDG.E.EL R9, desc[UR4][R16.64] ;  /* 0x0000000410098981 */ /* 0x000ea2000c2e1900 */
[C---:B01----:R-:W-:Y:S01]  /*01e0*/  IMAD.WIDE R2, R13.reuse, 0x4, R2 ;  /* 0x000000040d027825 */ /* 0x043fe200078e0202 */
[----:B------:R-:W-:Y:S02]  /*01f0*/  CS2R R4, SRZ ;  /* 0x0000000000047805 */ /* 0x000fe4000001ff00 */
[----:B------:R0:W2:Y:S04]  /*0200*/  @!P0 LDG.E.EL R24, desc[UR4][R16.64] ;  /* 0x0000000410188981 */ /* 0x0000a8000c2e1900 */
[----:B------:R-:W2:Y:S04]  /*0210*/  @!P0 LDG.E.EL R20, desc[UR4][R2.64] ;  /* 0x0000000402148981 */ /* 0x000ea8000c2e1900 */
[----:B------:R-:W2:Y:S01]  /*0220*/  @!P0 LDG.E.EL R8, desc[UR4][R2.64] ;  /* 0x0000000402088981 */ /* 0x000ea2000c2e1900 */
[C---:B----4-:R-:W-:Y:S01]  /*0230*/  IMAD.WIDE R28, R13.reuse, 0x4, R28 ;  /* 0x000000040d1c7825 */ /* 0x050fe200078e021c */
[----:B0-----:R-:W0:Y:S04]  /*0240*/  LDC.64 R16, c[0x0][0x218] ;  /* 0x00008600ff107b82 */ /* 0x001e280000000a00 */
[----:B------:R-:W4:Y:S01]  /*0250*/  @!P0 LDG.E.EL R4, desc[UR4][R28.64] ;  /* 0x000000041c048981 */ /* 0x000f22000c2e1900 */
[----:B-----5:R-:W-:-:S03]  /*0260*/  IMAD.WIDE R6, R13, 0x4, R6 ;  /* 0x000000040d067825 */ /* 0x020fc600078e0206 */
[----:B------:R-:W5:Y:S01]  /*0270*/  @!P0 LDG.E.EL R5, desc[UR4][R28.64] ;  /* 0x000000041c058981 */ /* 0x000f62000c2e1900 */
[----:B------:R-:W-:-:S03]  /*0280*/  IMAD.WIDE R14, R13, 0x4, R14 ;  /* 0x000000040d0e7825 */ /* 0x000fc600078e020e */
[----:B------:R-:W4:Y:S01]  /*0290*/  @!P0 LDG.E.EL R27, desc[UR4][R6.64] ;  /* 0x00000004061b8981 */ /* 0x000f22000c2e1900 */
[----:B------:R-:W-:-:S03]  /*02a0*/  IMAD.WIDE R10, R13, 0x4, R10 ;  /* 0x000000040d0a7825 */ /* 0x000fc600078e020a */
[----:B------:R1:W4:Y:S04]  /*02b0*/  @!P0 LDG.E.EL R26, desc[UR4][R6.64] ;  /* 0x00000004061a8981 */ /* 0x000328000c2e1900 */
[----:B------:R-:W4:Y:S04]  /*02c0*/  @!P0 LDG.E.EL R25, desc[UR4][R14.64] ;  /* 0x000000040e198981 */ /* 0x000f28000c2e1900 */
[----:B------:R3:W4:Y:S01]  /*02d0*/  @!P0 LDG.E.EL R12, desc[UR4][R14.64] ;  /* 0x000000040e0c8981 */ /* 0x000722000c2e1900 */
[----:B-1----:R-:W-:-:S06]  /*02e0*/  CS2R R6, SRZ ;  /* 0x0000000000067805 */ /* 0x002fcc000001ff00 */
[----:B------:R-:W4:Y:S01]  /*02f0*/  @!P0 LDG.E.EL R7, desc[UR4][R10.64] ;  /* 0x000000040a078981 */ /* 0x000f22000c2e1900 */
[----:B---3--:R-:W1:Y:S03]  /*0300*/  LDC.64 R14, c[0x0][0x268] ;  /* 0x00009a00ff0e7b82 */ /* 0x008e660000000a00 */
[----:B------:R3:W5:Y:S05]  /*0310*/  @!P0 LDG.E.EL R6, desc[UR4][R10.64] ;  /* 0x000000040a068981 */ /* 0x00076a000c2e1900 */
[----:B---3--:R-:W3:Y:S01]  /*0320*/  LDC.64 R10, c[0x0][0x270] ;  /* 0x00009c00ff0a7b82 */ /* 0x008ee20000000a00 */
[----:B------:R-:W-:Y:S01]  /*0330*/  CS2R R2, SRZ ;  /* 0x0000000000027805 */ /* 0x000fe2000001ff00 */
[----:B------:R-:W-:-:S05]  /*0340*/  IMAD.WIDE R18, R13, 0x4, R18 ;  /* 0x000000040d127825 */ /* 0x000fca00078e0212 */
[----:B------:R-:W4:Y:S01]  /*0350*/  @!P0 LDG.E.EL R3, desc[UR4][R18.64] ;  /* 0x0000000412038981 */ /* 0x000f22000c2e1900 */
[----:B------:R-:W-:-:S03]  /*0360*/  IMAD.WIDE R22, R13, 0x4, R22 ;  /* 0x000000040d167825 */ /* 0x000fc600078e0216 */
[----:B------:R0:W4:Y:S01]  /*0370*/  @!P0 LDG.E.EL R2, desc[UR4][R18.64] ;  /* 0x0000000412028981 */ /* 0x000122000c2e1900 */
[----:B-1----:R-:W-:Y:S01]  /*0380*/  IMAD.WIDE R14, R13, 0x4, R14 ;  /* 0x000000040d0e7825 */ /* 0x002fe200078e020e */
[----:B0-----:R-:W-:-:S03]  /*0390*/  CS2R R18, SRZ ;  /* 0x0000000000127805 */ /* 0x001fc6000001ff00 */
[----:B---3--:R-:W-:Y:S01]  /*03a0*/  IMAD.WIDE R10, R13, 0x4, R10 ;  /* 0x000000040d0a7825 */ /* 0x008fe200078e020a */
[----:B------:R-:W-:Y:S02]  /*03b0*/  HFMA2.MMA R13, -RZ, RZ, 1.625, 0 ;  /* 0x3e800000ff0d7435 */ /* 0x000fe400000001ff */
[----:B------:R-:W3:Y:S01]  /*03c0*/  @!P0 LDG.E.EL R19, desc[UR4][R22.64] ;  /* 0x0000000416138981 */ /* 0x000ee2000c2e1900 */
[----:B------:R-:W-:-:S03]  /*03d0*/  IMAD.WIDE R16, R0, 0x4, R16 ;  /* 0x0000000400107825 */ /* 0x000fc600078e0210 */
[----:B------:R-:W3:Y:S01]  /*03e0*/  @!P0 LDG.E.EL R18, desc[UR4][R10.64] ;  /* 0x000000040a128981 */ /* 0x000ee2000c2e1900 */
[----:B--2---:R-:W-:Y:S01]  /*03f0*/  FADD R28, R9, 9.9999997473787516356e-06 ;  /* 0x3727c5ac091c7421 */ /* 0x004fe20000000000 */
[----:B------:R-:W-:-:S05]  /*0400*/  FADD R20, R20, 9.9999997473787516356e-06 ;  /* 0x3727c5ac14147421 */ /* 0x000fca0000000000 */
[----:B------:R-:W0:Y:S08]  /*0410*/  MUFU.SQRT R28, R28 ;  /* 0x0000001c001c7308 */ /* 0x000e300000002000 */
[----:B------:R-:W1:Y:S01]  /*0420*/  MUFU.SQRT R21, R20 ;  /* 0x0000001400157308 */ /* 0x000e620000002000 */
[C---:B0-----:R-:W-:Y:S02]  /*0430*/  FSETP.GT.AND P3, PT, R28.reuse, 8.50705917302346158658e+37, PT ;  /* 0x7e8000001c00780b */ /* 0x041fe40003f64000 */
[----:B------:R-:W-:-:S02]  /*0440*/  FSETP.GEU.AND P6, PT, R28, 1.175494350822287508e-38, PT ;  /* 0x008000001c00780b */ /* 0x000fc40003fce000 */
[C---:B-1----:R-:W-:Y:S02]  /*0450*/  FSETP.GT.AND P1, PT, R21.reuse, 8.50705917302346158658e+37, PT ;  /* 0x7e8000001500780b */ /* 0x042fe40003f24000 */
[----:B------:R-:W-:Y:S01]  /*0460*/  FSETP.GEU.AND P4, PT, R21, 1.175494350822287508e-38, PT ;  /* 0x008000001500780b */ /* 0x000fe20003f8e000 */
[----:B------:R-:W-:Y:S01]  /*0470*/  FADD R29, R8, 9.9999997473787516356e-06 ;  /* 0x3727c5ac081d7421 */ /* 0x000fe20000000000 */
[----:B------:R-:W-:-:S05]  /*0480*/  HFMA2.MMA R8, -RZ, RZ, 0, 0 ;  /* 0x00000000ff087435 */ /* 0x000fca00000001ff */
[----:B------:R-:W-:Y:S01]  /*0490*/  @P3 FMUL R28, R28, 0.25 ;  /* 0x3e8000001c1c3820 */ /* 0x000fe20000400000 */
[----:B------:R-:W-:-:S03]  /*04a0*/  HFMA2.MMA R9, -RZ, RZ, 0, 0 ;  /* 0x00000000ff097435 */ /* 0x000fc600000001ff */
[----:B------:R-:W-:Y:S01]  /*04b0*/  @!P6 FMUL R28, R28, 16777216 ;  /* 0x4b8000001c1ce820 */ /* 0x000fe20000400000 */
[----:B------:R-:W-:Y:S01]  /*04c0*/  @P1 FMUL R21, R21, 0.25 ;  /* 0x3e80000015151820 */ /* 0x000fe20000400000 */
[----:B------:R0:W2:Y:S03]  /*04d0*/  @!P0 LDG.E.EL R8, desc[UR4][R22.64] ;  /* 0x0000000416088981 */ /* 0x0000a6000c2e1900 */
[----:B------:R-:W-:Y:S01]  /*04e0*/  @!P4 FMUL R21, R21, 16777216 ;  /* 0x4b8000001515c820 */ /* 0x000fe20000400000 */
[----:B------:R-:W-:Y:S01]  /*04f0*/  MUFU.RCP R28, R28 ;  /* 0x0000001c001c7308 */ /* 0x000fe20000001000 */
[----:B------:R-:W2:Y:S01]  /*0500*/  @!P0 LDG.E.EL R9, desc[UR4][R14.64] ;  /* 0x000000040e098981 */ /* 0x000ea2000c2e1900 */
[----:B0-----:R-:W-:-:S06]  /*0510*/  MOV R23, RZ ;  /* 0x000000ff00177202 */ /* 0x001fcc0000000f00 */
[----:B------:R-:W0:Y:S01]  /*0520*/  MUFU.RCP R21, R21 ;  /* 0x0000001500157308 */ /* 0x000e220000001000 */
[----:B------:R-:W-:Y:S01]  /*0530*/  MOV R20, RZ ;  /* 0x000000ff00147202 */ /* 0x000fe20000000f00 */
[----:B------:R1:W2:Y:S05]  /*0540*/  @!P0 LDG.E.EL R23, desc[UR4][R14.64] ;  /* 0x000000040e178981 */ /* 0x0002aa000c2e1900 */
[----:B------:R0:W2:Y:S01]  /*0550*/  @!P0 LDG.E.EL R20, desc[UR4][R10.64] ;  /* 0x000000040a148981 */ /* 0x0000a2000c2e1900 */
[C---:B-1----:R-:W-:Y:S02]  /*0560*/  FSEL R14, R13.reuse, 1, P1 ;  /* 0x3f8000000d0e7808 */ /* 0x042fe40000800000 */
[----:B------:R-:W-:-:S03]  /*0570*/  FSEL R15, R13, 1, P3 ;  /* 0x3f8000000d0f7808 */ /* 0x000fc60001800000 */
[----:B------:R-:W-:Y:S02]  /*0580*/  @!P4 FMUL R14, R14, 16777216 ;  /* 0x4b8000000e0ec820 */ /* 0x000fe40000400000 */
[----:B------:R-:W-:Y:S02]  /*0590*/  @!P6 FMUL R15, R15, 16777216 ;  /* 0x4b8000000f0fe820 */ /* 0x000fe40000400000 */
[----:B0-----:R-:W-:Y:S02]  /*05a0*/  FMUL R21, R21, R14 ;  /* 0x0000000e15157220 */ /* 0x001fe40000400000 */
[----:B------:R-:W-:Y:S01]  /*05b0*/  FMUL R10, R28, R15 ;  /* 0x0000000f1c0a7220 */ /* 0x000fe20000400000 */
[----:B------:R-:W-:-:S06]  /*05c0*/  CS2R R14, SRZ ;  /* 0x00000000000e7805 */ /* 0x000fcc000001ff00 */
[----:B------:R-:W4:Y:S01]  /*05d0*/  @!P0 LDG.E.64 R14, desc[UR4][R16.64] ;  /* 0x00000004100e8981 */ /* 0x000f22000c1e1b00 */
[----:B------:R-:W0:Y:S02]  /*05e0*/  MUFU.SQRT R29, R29 ;  /* 0x0000001d001d7308 */ /* 0x000e240000002000 */
[C---:B0-----:R-:W-:Y:S02]  /*05f0*/  FSETP.GT.AND P2, PT, R29.reuse, 8.50705917302346158658e+37, PT ;  /* 0x7e8000001d00780b */ /* 0x041fe40003f44000 */
[----:B------:R-:W-:-:S11]  /*0600*/  FSETP.GEU.AND P5, PT, R29, 1.175494350822287508e-38, PT ;  /* 0x008000001d00780b */ /* 0x000fd60003fae000 */
[----:B------:R-:W-:-:S04]  /*0610*/  @P2 FMUL R29, R29, 0.25 ;  /* 0x3e8000001d1d2820 */ /* 0x000fc80000400000 */
[----:B------:R-:W-:-:S04]  /*0620*/  @!P5 FMUL R29, R29, 16777216 ;  /* 0x4b8000001d1dd820 */ /* 0x000fc80000400000 */
[----:B------:R-:W0:Y:S01]  /*0630*/  MUFU.RCP R22, R29 ;  /* 0x0000001d00167308 */ /* 0x000e220000001000 */
[----:B------:R-:W-:-:S05]  /*0640*/  FSEL R11, R13, 1, P2 ;  /* 0x3f8000000d0b7808 */ /* 0x000fca0001000000 */
[----:B------:R-:W-:-:S04]  /*0650*/  @!P5 FMUL R11, R11, 16777216 ;  /* 0x4b8000000b0bd820 */ /* 0x000fc80000400000 */
[----:B0-----:R-:W-:Y:S01]  /*0660*/  FMUL R22, R22, R11 ;  /* 0x0000000b16167220 */ /* 0x001fe20000400000 */
[----:B----4-:R-:W-:-:S04]  /*0670*/  FADD R14, R27, R14 ;  /* 0x0000000e1b0e7221 */ /* 0x010fc80000000000 */
[----:B---3--:R-:W-:-:S04]  /*0680*/  FADD R19, R14, -R19 ;  /* 0x800000130e137221 */ /* 0x008fc80000000000 */
[----:B------:R-:W-:Y:S02]  /*0690*/  FMUL R19, R10, R19 ;  /* 0x000000130a137220 */ /* 0x000fe40000400000 */
[----:B------:R-:W0:Y:S02]  /*06a0*/  LDC.64 R10, c[0x0][0x210] ;  /* 0x00008400ff0a7b82 */ /* 0x000e240000000a00 */
[----:B--2---:R-:W-:Y:S01]  /*06b0*/  FFMA R23, R19, R23, R18 ;  /* 0x0000001713177223 */ /* 0x004fe20000000012 */
[----:B------:R-:W-:Y:S01]  /*06c0*/  CS2R R18, SRZ ;  /* 0x0000000000127805 */ /* 0x000fe2000001ff00 */
[----:B0-----:R-:W-:-:S05]  /*06d0*/  IMAD.WIDE R10, R0, 0x4, R10 ;  /* 0x00000004000a7825 */ /* 0x001fca00078e020a */
[----:B------:R-:W2:Y:S01]  /*06e0*/  @!P0 LDG.E.64 R18, desc[UR4][R10.64] ;  /* 0x000000040a128981 */ /* 0x000ea2000c1e1b00 */
[----:B------:R-:W-:-:S04]  /*06f0*/  FADD R27, R24, 9.9999997473787516356e-06 ;  /* 0x3727c5ac181b7421 */ /* 0x000fc80000000000 */
[----:B------:R-:W0:Y:S02]  /*0700*/  MUFU.SQRT R28, R27 ;  /* 0x0000001b001c7308 */ /* 0x000e240000002000 */
[C---:B0-----:R-:W-:Y:S02]  /*0710*/  FSETP.GT.AND P1, PT, R28.reuse, 8.50705917302346158658e+37, PT ;  /* 0x7e8000001c00780b */ /* 0x041fe40003f24000 */
[----:B------:R-:W-:-:S11]  /*0720*/  FSETP.GEU.AND P2, PT, R28, 1.175494350822287508e-38, PT ;  /* 0x008000001c00780b */ /* 0x000fd60003f4e000 */
[----:B------:R-:W-:-:S04]  /*0730*/  @P1 FMUL R28, R28, 0.25 ;  /* 0x3e8000001c1c1820 */ /* 0x000fc80000400000 */
[----:B------:R-:W-:-:S04]  /*0740*/  @!P2 FMUL R28, R28, 16777216 ;  /* 0x4b8000001c1ca820 */ /* 0x000fc80000400000 */
[----:B------:R-:W0:Y:S01]  /*0750*/  MUFU.RCP R24, R28 ;  /* 0x0000001c00187308 */ /* 0x000e220000001000 */
[----:B------:R-:W-:-:S05]  /*0760*/  FSEL R13, R13, 1, P1 ;  /* 0x3f8000000d0d7808 */ /* 0x000fca0000800000 */
[----:B------:R-:W-:Y:S01]  /*0770*/  @!P2 FMUL R13, R13, 16777216 ;  /* 0x4b8000000d0da820 */ /* 0x000fe20000400000 */
[----:B------:R-:W-:-:S03]  /*0780*/  FADD R15, R26, R15 ;  /* 0x0000000f1a0f7221 */ /* 0x000fc60000000000 */
[----:B0-----:R-:W-:Y:S01]  /*0790*/  FMUL R24, R24, R13 ;  /* 0x0000000d18187220 */ /* 0x001fe20000400000 */
[----:B--2---:R-:W-:Y:S02]  /*07a0*/  FADD R19, R12, R19 ;  /* 0x000000130c137221 */ /* 0x004fe40000000000 */
[----:B------:R-:W0:Y:S01]  /*07b0*/  LDC.64 R12, c[0x0][0x220] ;  /* 0x00008800ff0c7b82 */ /* 0x000e220000000a00 */
[----:B------:R-:W-:Y:S01]  /*07c0*/  FADD R18, R25, R18 ;  /* 0x0000001219127221 */ /* 0x000fe20000000000 */
[----:B------:R-:W-:Y:S01]  /*07d0*/  FADD R25, R15, -R8 ;  /* 0x800000080f197221 */ /* 0x000fe20000000000 */
[----:B------:R-:W-:Y:S02]  /*07e0*/  FADD R27, R19, -R2 ;  /* 0x80000002131b7221 */ /* 0x000fe40000000000 */
[----:B------:R-:W-:Y:S01]  /*07f0*/  FADD R2, R18, -R3 ;  /* 0x8000000312027221 */ /* 0x000fe20000000000 */
[----:B------:R-:W-:Y:S01]  /*0800*/  FMUL R25, R24, R25 ;  /* 0x0000001918197220 */ /* 0x000fe20000400000 */
[----:B------:R-:W-:-:S02]  /*0810*/  FMUL R27, R22, R27 ;  /* 0x0000001b161b7220 */ /* 0x000fc40000400000 */
[----:B------:R-:W-:Y:S01]  /*0820*/  FMUL R2, R21, R2 ;  /* 0x0000000215027220 */ /* 0x000fe20000400000 */
[----:B------:R-:W-:Y:S01]  /*0830*/  FFMA R9, R25, R9, R20 ;  /* 0x0000000919097223 */ /* 0x000fe20000000014 */
[----:B-----5:R-:W-:Y:S02]  /*0840*/  FFMA R6, R27, R5, R6 ;  /* 0x000000051b067223 */ /* 0x020fe40000000006 */
[----:B------:R-:W-:Y:S01]  /*0850*/  FFMA R2, R2, R4, R7 ;  /* 0x0000000402027223 */ /* 0x000fe20000000007 */
[----:B------:R1:W-:Y:S02]  /*0860*/  @!P0 STG.E.64 desc[UR4][R10.64], R18 ;  /* 0x000000120a008986 */ /* 0x0003e4000c101b04 */
[----:B------:R-:W-:Y:S01]  /*0870*/  FSETP.GEU.AND P2, PT, R6, -R9, PT ;  /* 0x800000090600720b */ /* 0x000fe20003f4e000 */
[----:B------:R-:W-:Y:S01]  /*0880*/  FADD R6, R9, R6 ;  /* 0x0000000609067221 */ /* 0x000fe20000000000 */
[----:B------:R-:W-:Y:S01]  /*0890*/  FADD R3, R23, R2 ;  /* 0x0000000217037221 */ /* 0x000fe20000000000 */
[----:B------:R-:W-:Y:S01]  /*08a0*/  FSETP.GEU.AND P1, PT, R2, -R23, PT ;  /* 0x800000170200720b */ /* 0x000fe20003f2e000 */
[----:B------:R1:W-:Y:S02]  /*08b0*/  @!P0 STG.E.64 desc[UR4][R16.64], R14 ;  /* 0x0000000e10008986 */ /* 0x0003e4000c101b04 */
[----:B------:R-:W-:Y:S01]  /*08c0*/  FSEL R5, R6, RZ, P2 ;  /* 0x000000ff06057208 */ /* 0x000fe20001000000 */
[----:B0-----:R-:W-:Y:S01]  /*08d0*/  IMAD.WIDE R12, R0, 0x4, R12 ;  /* 0x00000004000c7825 */ /* 0x001fe200078e020c */
[----:B------:R-:W-:Y:S01]  /*08e0*/  FSEL R4, R3, RZ, P1 ;  /* 0x000000ff03047208 */ /* 0x000fe20000800000 */
[----:B------:R-:W-:Y:S07]  /*08f0*/  @P0 EXIT ;  /* 0x000000000000094d */ /* 0x000fee0003800000 */
[----:B------:R-:W-:Y:S01]  /*0900*/  STG.E.64 desc[UR4][R12.64], R4 ;  /* 0x000000040c007986 */ /* 0x000fe2000c101b04 */
[----:B------:R-:W-:Y:S05]  /*0910*/  EXIT ;  /* 0x000000000000794d */ /* 0x000fea0003800000 */
.L_x_0:
[----:B------:R-:W-:-:S00]  /*0920*/  BRA `(.L_x_0) ;  /* 0xfffffffc00fc7947 */ /* 0x000fc0000383ffff */
[----:B------:R-:W-:-:S00]  /*0930*/  NOP ;  /* 0x0000000000007918 */ /* 0x000fc00000000000 */
        /* <DEDUP_REMOVED lines=12> */
.L_x_1:


//--------------------- .nv.global.init           --------------------------
	.section	.nv.global.init,"aw",@progbits
.nv.global.init:
	.type		_$_str,@object
	.size		_$_str,(_$_str_$_2 - _$_str)
_$_str:
        /*0000*/ 	.byte	0x5f, 0x5f, 0x43, 0x55, 0x44, 0x41, 0x5f, 0x46, 0x54, 0x5a, 0x00
	.type		_$_str_$_2,@object
	.size		_$_str_$_2,(.L_1 - _$_str_$_2)
_$_str_$_2:
        /*000b*/ 	.byte	0x5f, 0x5f, 0x43, 0x55, 0x44, 0x41, 0x5f, 0x50, 0x52, 0x45, 0x43, 0x5f, 0x53, 0x51, 0x52, 0x54
        /*001b*/ 	.byte	0x00
.L_1:


//--------------------- .nv.constant0.triton_poi_fused__native_batch_norm_legit_no_training_add_convolution_relu_1 --------------------------
	.section	.nv.constant0.triton_poi_fused__native_batch_norm_legit_no_training_add_convolution_relu_1,"a",@progbits
	.sectionflags	@""
	.align	4
.nv.constant0.triton_poi_fused__native_batch_norm_legit_no_training_add_convolution_relu_1:
	.zero		636
